//
// Generated by NVIDIA NVVM Compiler
//
// Compiler Build ID: CL-36424714
// Cuda compilation tools, release 13.0, V13.0.88
// Based on NVVM 20.0.0
//

.version 9.0
.target sm_100
.address_size 64

	// .globl	_Z5countPiS_iiPhi

.visible .entry _Z5countPiS_iiPhi(
	.param .u64 .ptr .align 1 _Z5countPiS_iiPhi_param_0,
	.param .u64 .ptr .align 1 _Z5countPiS_iiPhi_param_1,
	.param .u32 _Z5countPiS_iiPhi_param_2,
	.param .u32 _Z5countPiS_iiPhi_param_3,
	.param .u64 .ptr .align 1 _Z5countPiS_iiPhi_param_4,
	.param .u32 _Z5countPiS_iiPhi_param_5
)
{
	.local .align 16 .b8 	__local_depot0[4096];
	.reg .b64 	%SP;
	.reg .b64 	%SPL;
	.reg .pred 	%p<7>;
	.reg .b16 	%rs<14>;
	.reg .b32 	%r<67>;
	.reg .b64 	%rd<43>;

	mov.u64 	%SPL, __local_depot0;
	ld.param.u64 	%rd5, [_Z5countPiS_iiPhi_param_0];
	ld.param.u64 	%rd6, [_Z5countPiS_iiPhi_param_1];
	ld.param.u32 	%r27, [_Z5countPiS_iiPhi_param_2];
	ld.param.u32 	%r31, [_Z5countPiS_iiPhi_param_3];
	ld.param.u64 	%rd7, [_Z5countPiS_iiPhi_param_4];
	ld.param.u32 	%r28, [_Z5countPiS_iiPhi_param_5];
	cvta.to.global.u64 	%rd8, %rd7;
	add.u64 	%rd1, %SPL, 0;
	mov.u32 	%r1, %ctaid.x;
	mov.u32 	%r32, %nctaid.x;
	mov.u32 	%r33, %ctaid.y;
	mad.lo.s32 	%r34, %r32, %r33, %r1;
	mov.u32 	%r60, %ntid.x;
	mov.u32 	%r35, %ntid.y;
	mov.u32 	%r3, %tid.x;
	mov.u32 	%r36, %tid.y;
	mad.lo.s32 	%r37, %r34, %r35, %r36;
	mad.lo.s32 	%r38, %r37, %r60, %r3;
	cvt.s64.s32 	%rd10, %r38;
	add.s64 	%rd2, %rd8, %rd10;
	mov.b16 	%rs1, 1;
	st.global.u8 	[%rd2], %rs1;
	mad.lo.s32 	%r4, %r1, %r60, %r3;
	mul.wide.u32 	%rd11, %r3, 4;
	add.s64 	%rd3, %rd1, %rd11;
	mov.b32 	%r56, 0;
	st.local.u32 	[%rd3], %r56;
	setp.ge.u32 	%p1, %r4, %r31;
	mov.b32 	%r64, 1;
	@%p1 bra 	$L__BB0_4;
	cvta.to.global.u64 	%rd12, %rd5;
	cvt.s64.s32 	%rd13, %r28;
	add.s64 	%rd4, %rd2, %rd13;
	mov.b16 	%rs2, 3;
	st.global.u8 	[%rd4], %rs2;
	mul.wide.u32 	%rd14, %r4, 4;
	add.s64 	%rd15, %rd12, %rd14;
	ld.global.u32 	%r41, [%rd15];
	setp.ne.s32 	%p2, %r41, %r27;
	mov.b32 	%r55, 2;
	mov.b32 	%r56, 0;
	@%p2 bra 	$L__BB0_3;
	add.s64 	%rd17, %rd4, %rd13;
	mov.b16 	%rs3, 4;
	st.global.u8 	[%rd17], %rs3;
	mov.b32 	%r56, 1;
	st.local.u32 	[%rd3], %r56;
	mov.b32 	%r55, 3;
$L__BB0_3:
	add.s32 	%r64, %r55, 1;
	mul.lo.s32 	%r44, %r55, %r28;
	cvt.s64.s32 	%rd18, %r44;
	add.s64 	%rd19, %rd2, %rd18;
	mov.b16 	%rs4, 5;
	st.global.u8 	[%rd19], %rs4;
$L__BB0_4:
	mul.lo.s32 	%r45, %r64, %r28;
	cvt.s64.s32 	%rd20, %r45;
	add.s64 	%rd21, %rd2, %rd20;
	mov.b16 	%rs5, 6;
	st.global.u8 	[%rd21], %rs5;
	bar.sync 	0;
	add.s32 	%r65, %r64, 2;
	cvt.s64.s32 	%rd22, %r28;
	add.s64 	%rd23, %rd21, %rd22;
	mov.b16 	%rs6, 9;
	st.global.u8 	[%rd23], %rs6;
	setp.lt.u32 	%p3, %r60, 2;
	@%p3 bra 	$L__BB0_9;
	mov.u32 	%r61, %r64;
$L__BB0_6:
	shr.u32 	%r15, %r60, 1;
	add.s32 	%r64, %r61, 3;
	mul.lo.s32 	%r46, %r65, %r28;
	cvt.s64.s32 	%rd24, %r46;
	add.s64 	%rd25, %rd2, %rd24;
	mov.b16 	%rs7, 10;
	st.global.u8 	[%rd25], %rs7;
	setp.ge.u32 	%p4, %r3, %r15;
	@%p4 bra 	$L__BB0_8;
	add.s32 	%r17, %r61, 4;
	mul.lo.s32 	%r47, %r64, %r28;
	cvt.s64.s32 	%rd26, %r47;
	add.s64 	%rd27, %rd2, %rd26;
	mov.b16 	%rs8, 11;
	st.global.u8 	[%rd27], %rs8;
	mul.wide.u32 	%rd28, %r15, 4;
	add.s64 	%rd29, %rd3, %rd28;
	ld.local.u32 	%r48, [%rd29];
	add.s32 	%r56, %r56, %r48;
	st.local.u32 	[%rd3], %r56;
	mov.u32 	%r64, %r17;
$L__BB0_8:
	mul.lo.s32 	%r49, %r64, %r28;
	cvt.s64.s32 	%rd31, %r49;
	add.s64 	%rd32, %rd2, %rd31;
	mov.b16 	%rs9, 12;
	st.global.u8 	[%rd32], %rs9;
	bar.sync 	0;
	add.s32 	%r65, %r64, 2;
	add.s64 	%rd33, %rd32, %rd22;
	mov.b16 	%rs10, 9;
	st.global.u8 	[%rd33], %rs10;
	setp.gt.u32 	%p5, %r60, 3;
	mov.u32 	%r60, %r15;
	mov.u32 	%r61, %r64;
	@%p5 bra 	$L__BB0_6;
$L__BB0_9:
	add.s32 	%r66, %r64, 3;
	mul.lo.s32 	%r50, %r65, %r28;
	cvt.s64.s32 	%rd34, %r50;
	add.s64 	%rd35, %rd2, %rd34;
	mov.b16 	%rs11, 15;
	st.global.u8 	[%rd35], %rs11;
	setp.ne.s32 	%p6, %r3, 0;
	@%p6 bra 	$L__BB0_11;
	add.s32 	%r25, %r64, 4;
	mul.lo.s32 	%r51, %r66, %r28;
	cvt.s64.s32 	%rd36, %r51;
	add.s64 	%rd37, %rd2, %rd36;
	mov.b16 	%rs12, 16;
	st.global.u8 	[%rd37], %rs12;
	ld.local.u32 	%r52, [%rd1];
	cvta.to.global.u64 	%rd38, %rd6;
	mul.wide.u32 	%rd39, %r1, 4;
	add.s64 	%rd40, %rd38, %rd39;
	st.global.u32 	[%rd40], %r52;
	mov.u32 	%r66, %r25;
$L__BB0_11:
	mul.lo.s32 	%r53, %r66, %r28;
	cvt.s64.s32 	%rd41, %r53;
	add.s64 	%rd42, %rd2, %rd41;
	mov.b16 	%rs13, 17;
	st.global.u8 	[%rd42], %rs13;
	ret;

}


// ===== COMPILED SASS (sm_100) =====

	.target	sm_100

	.elftype	@"ET_EXEC"


//--------------------- .note.nv.tkinfo           --------------------------
	.section	.note.nv.tkinfo,"",@"SHT_NOTE"
	.sectionflags	@"SHF_NOTE_NV_TKINFO"
	.tkinfo
        /*0018*/ 	.word	0x00000002
        /*0030*/ 	.string	""
        /*0030*/ 	.string	"ptxas"
        /*0030*/ 	.string	"Cuda compilation tools, release 13.0, V13.0.88"
        /*0030*/ 	.string	"Build cuda_13.0.r13.0/compiler.36424714_0"
        /*0030*/ 	.string	"-arch sm_100 -m 64 "



//--------------------- .note.nv.cuinfo           --------------------------
	.section	.note.nv.cuinfo,"",@"SHT_NOTE"
	.sectionflags	@"SHF_NOTE_NV_CUINFO"
        /*0018*/ 	.short	0x0002
        /*001a*/ 	.short	0x0064
        /*001c*/ 	.short	0x0082
	.zero		2


//--------------------- .nv.info                  --------------------------
	.section	.nv.info,"",@"SHT_CUDA_INFO"
	.align	4


	//----- nvinfo : EIATTR_REGCOUNT
	.align		4
        /*0000*/ 	.byte	0x04, 0x2f
        /*0002*/ 	.short	(.L_1 - .L_0)
	.align		4
.L_0:
        /*0004*/ 	.word	index@(_Z5countPiS_iiPhi)
        /*0008*/ 	.word	0x00000018


	//----- nvinfo : EIATTR_FRAME_SIZE
	.align		4
.L_1:
        /*000c*/ 	.byte	0x04, 0x11
        /*000e*/ 	.short	(.L_3 - .L_2)
	.align		4
.L_2:
        /*0010*/ 	.word	index@(_Z5countPiS_iiPhi)
        /*0014*/ 	.word	0x00001000


	//----- nvinfo : EIATTR_MIN_STACK_SIZE
	.align		4
.L_3:
        /*0018*/ 	.byte	0x04, 0x12
        /*001a*/ 	.short	(.L_5 - .L_4)
	.align		4
.L_4:
        /*001c*/ 	.word	index@(_Z5countPiS_iiPhi)
        /*0020*/ 	.word	0x00001000
.L_5:


//--------------------- .nv.compat                --------------------------
	.section	.nv.compat,"",@"SHT_CUDA_COMPAT_INFO"
	.align	4
        /*0000*/ 	.byte	0x02, 0x09, 0x00, 0x00, 0x02, 0x02, 0x01, 0x00, 0x02, 0x05, 0x05, 0x00, 0x03, 0x07, 0x01, 0x01
        /*0010*/ 	.byte	0x02, 0x03, 0x00, 0x00, 0x02, 0x06, 0x01, 0x00, 0x04, 0x0b, 0x08, 0x00, 0x09, 0x00, 0x00, 0x00
        /*0020*/ 	.byte	0x00, 0x00, 0x00, 0x00


//--------------------- .nv.info._Z5countPiS_iiPhi --------------------------
	.section	.nv.info._Z5countPiS_iiPhi,"",@"SHT_CUDA_INFO"
	.sectionflags	@""
	.align	4


	//----- nvinfo : EIATTR_CUDA_API_VERSION
	.align		4
        /*0000*/ 	.byte	0x04, 0x37
        /*0002*/ 	.short	(.L_7 - .L_6)
.L_6:
        /*0004*/ 	.word	0x00000082


	//----- nvinfo : EIATTR_KPARAM_INFO
	.align		4
.L_7:
        /*0008*/ 	.byte	0x04, 0x17
        /*000a*/ 	.short	(.L_9 - .L_8)
.L_8:
        /*000c*/ 	.word	0x00000000
        /*0010*/ 	.short	0x0005
        /*0012*/ 	.short	0x0020
        /*0014*/ 	.byte	0x00, 0xf0, 0x11, 0x00


	//----- nvinfo : EIATTR_KPARAM_INFO
	.align		4
.L_9:
        /*0018*/ 	.byte	0x04, 0x17
        /*001a*/ 	.short	(.L_11 - .L_10)
.L_10:
        /*001c*/ 	.word	0x00000000
        /*0020*/ 	.short	0x0004
        /*0022*/ 	.short	0x0018
        /*0024*/ 	.byte	0x00, 0xf5, 0x21, 0x00


	//----- nvinfo : EIATTR_KPARAM_INFO
	.align		4
.L_11:
        /*0028*/ 	.byte	0x04, 0x17
        /*002a*/ 	.short	(.L_13 - .L_12)
.L_12:
        /*002c*/ 	.word	0x00000000
        /*0030*/ 	.short	0x0003
        /*0032*/ 	.short	0x0014
        /*0034*/ 	.byte	0x00, 0xf0, 0x11, 0x00


	//----- nvinfo : EIATTR_KPARAM_INFO
	.align		4
.L_13:
        /*0038*/ 	.byte	0x04, 0x17
        /*003a*/ 	.short	(.L_15 - .L_14)
.L_14:
        /*003c*/ 	.word	0x00000000
        /*0040*/ 	.short	0x0002
        /*0042*/ 	.short	0x0010
        /*0044*/ 	.byte	0x00, 0xf0, 0x11, 0x00


	//----- nvinfo : EIATTR_KPARAM_INFO
	.align		4
.L_15:
        /*0048*/ 	.byte	0x04, 0x17
        /*004a*/ 	.short	(.L_17 - .L_16)
.L_16:
        /*004c*/ 	.word	0x00000000
        /*0050*/ 	.short	0x0001
        /*0052*/ 	.short	0x0008
        /*0054*/ 	.byte	0x00, 0xf5, 0x21, 0x00


	//----- nvinfo : EIATTR_KPARAM_INFO
	.align		4
.L_17:
        /*0058*/ 	.byte	0x04, 0x17
        /*005a*/ 	.short	(.L_19 - .L_18)
.L_18:
        /*005c*/ 	.word	0x00000000
        /*0060*/ 	.short	0x0000
        /*0062*/ 	.short	0x0000
        /*0064*/ 	.byte	0x00, 0xf5, 0x21, 0x00


	//----- nvinfo : EIATTR_SPARSE_MMA_MASK
	.align		4
.L_19:
        /*0068*/ 	.byte	0x03, 0x50
        /*006a*/ 	.short	0x0000


	//----- nvinfo : EIATTR_MAXREG_COUNT
	.align		4
        /*006c*/ 	.byte	0x03, 0x1b
        /*006e*/ 	.short	0x00ff


	//----- nvinfo : EIATTR_NUM_BARRIERS
	.align		4
        /*0070*/ 	.byte	0x02, 0x4c
        /*0072*/ 	.byte	0x01
	.zero		1


	//----- nvinfo : EIATTR_MERCURY_ISA_VERSION
	.align		4
        /*0074*/ 	.byte	0x03, 0x5f
        /*0076*/ 	.short	0x0101


	//----- nvinfo : EIATTR_VRC_CTA_INIT_COUNT
	.align		4
        /*0078*/ 	.byte	0x02, 0x4a
	.zero		1
	.zero		1


	//----- nvinfo : EIATTR_EXIT_INSTR_OFFSETS
	.align		4
        /*007c*/ 	.byte	0x04, 0x1c
        /*007e*/ 	.short	(.L_21 - .L_20)


	//   ....[0]....
.L_20:
        /*0080*/ 	.word	0x00000880


	//----- nvinfo : EIATTR_CRS_STACK_SIZE
	.align		4
.L_21:
        /*0084*/ 	.byte	0x04, 0x1e
        /*0086*/ 	.short	(.L_23 - .L_22)
.L_22:
        /*0088*/ 	.word	0x00000000


	//----- nvinfo : EIATTR_CBANK_PARAM_SIZE
	.align		4
.L_23:
        /*008c*/ 	.byte	0x03, 0x19
        /*008e*/ 	.short	0x0024


	//----- nvinfo : EIATTR_PARAM_CBANK
	.align		4
        /*0090*/ 	.byte	0x04, 0x0a
        /*0092*/ 	.short	(.L_25 - .L_24)
	.align		4
.L_24:
        /*0094*/ 	.word	index@(.nv.constant0._Z5countPiS_iiPhi)
        /*0098*/ 	.short	0x0380
        /*009a*/ 	.short	0x0024


	//----- nvinfo : EIATTR_SW_WAR
	.align		4
.L_25:
        /*009c*/ 	.byte	0x04, 0x36
        /*009e*/ 	.short	(.L_27 - .L_26)
.L_26:
        /*00a0*/ 	.word	0x00000008
.L_27:


//--------------------- .nv.callgraph             --------------------------
	.section	.nv.callgraph,"",@"SHT_CUDA_CALLGRAPH"
	.align	4
	.sectionentsize	8
	.align		4
        /*0000*/ 	.word	0x00000000
	.align		4
        /*0004*/ 	.word	0xffffffff
	.align		4
        /*0008*/ 	.word	0x00000000
	.align		4
        /*000c*/ 	.word	0xfffffffe
	.align		4
        /*0010*/ 	.word	0x00000000
	.align		4
        /*0014*/ 	.word	0xfffffffd
	.align		4
        /*0018*/ 	.word	0x00000000
	.align		4
        /*001c*/ 	.word	0xfffffffc


//--------------------- .text._Z5countPiS_iiPhi   --------------------------
	.section	.text._Z5countPiS_iiPhi,"ax",@progbits
	.align	128
        .global         _Z5countPiS_iiPhi
        .type           _Z5countPiS_iiPhi,@function
        .size           _Z5countPiS_iiPhi,(.L_x_5 - _Z5countPiS_iiPhi)
        .other          _Z5countPiS_iiPhi,@"STO_CUDA_ENTRY STV_DEFAULT"
_Z5countPiS_iiPhi:
.text._Z5countPiS_iiPhi:
[----:B------:R-:W0:Y:S01]  /*0000*/  LDC R1, c[0x0][0x37c] ;  /* 0x0000df00ff017b82 */ /* 0x000e220000000800 */
[----:B------:R-:W1:Y:S01]  /*0010*/  S2R R13, SR_CTAID.X ;  /* 0x00000000000d7919 */ /* 0x000e620000002500 */
[----:B------:R-:W1:Y:S01]  /*0020*/  LDCU UR4, c[0x0][0x370] ;  /* 0x00006e00ff0477ac */ /* 0x000e620008000800 */
[----:B0-----:R-:W-:Y:S01]  /*0030*/  VIADD R1, R1, 0xfffff000 ;  /* 0xfffff00001017836 */ /* 0x001fe20000000000 */
[----:B------:R-:W-:Y:S01]  /*0040*/  BSSY.RECONVERGENT B0, `(.L_x_0) ;  /* 0x0000035000007945 */ /* 0x000fe20003800200 */
[----:B------:R-:W1:Y:S01]  /*0050*/  S2R R2, SR_CTAID.Y ;  /* 0x0000000000027919 */ /* 0x000e620000002600 */
[----:B------:R-:W0:Y:S01]  /*0060*/  LDCU UR5, c[0x0][0x360] ;  /* 0x00006c00ff0577ac */ /* 0x000e220008000800 */
[----:B------:R-:W-:Y:S01]  /*0070*/  IMAD.MOV.U32 R6, RZ, RZ, 0x1 ;  /* 0x00000001ff067424 */ /* 0x000fe200078e00ff */
[----:B------:R-:W2:Y:S01]  /*0080*/  S2R R3, SR_TID.Y ;  /* 0x0000000000037919 */ /* 0x000ea20000002200 */
[----:B------:R-:W2:Y:S01]  /*0090*/  LDCU UR6, c[0x0][0x364] ;  /* 0x00006c80ff0677ac */ /* 0x000ea20008000800 */
[----:B------:R-:W-:Y:S01]  /*00a0*/  IMAD.MOV.U32 R5, RZ, RZ, RZ ;  /* 0x000000ffff057224 */ /* 0x000fe200078e00ff */
[----:B------:R-:W0:Y:S01]  /*00b0*/  S2R R0, SR_TID.X ;  /* 0x0000000000007919 */ /* 0x000e220000002100 */
[----:B------:R-:W3:Y:S01]  /*00c0*/  LDCU.64 UR8, c[0x0][0x398] ;  /* 0x00007300ff0877ac */ /* 0x000ee20008000a00 */
[----:B------:R-:W-:-:S02]  /*00d0*/  IMAD.MOV.U32 R4, RZ, RZ, 0x1 ;  /* 0x00000001ff047424 */ /* 0x000fc400078e00ff */
[----:B-1----:R-:W-:Y:S01]  /*00e0*/  IMAD R2, R2, UR4, R13 ;  /* 0x0000000402027c24 */ /* 0x002fe2000f8e020d */
[----:B------:R-:W1:Y:S03]  /*00f0*/  LDCU UR4, c[0x0][0x394] ;  /* 0x00007280ff0477ac */ /* 0x000e660008000800 */
[----:B--2---:R-:W-:Y:S01]  /*0100*/  IMAD R3, R2, UR6, R3 ;  /* 0x0000000602037c24 */ /* 0x004fe2000f8e0203 */
[----:B------:R-:W2:Y:S03]  /*0110*/  LDCU.64 UR6, c[0x0][0x358] ;  /* 0x00006b00ff0677ac */ /* 0x000ea60008000a00 */
[----:B0-----:R-:W-:Y:S02]  /*0120*/  IMAD R3, R3, UR5, R0 ;  /* 0x0000000503037c24 */ /* 0x001fe4000f8e0200 */
[----:B------:R-:W-:-:S02]  /*0130*/  IMAD R2, R0, 0x4, R1 ;  /* 0x0000000400027824 */ /* 0x000fc400078e0201 */
[----:B------:R-:W-:Y:S01]  /*0140*/  IMAD R9, R13, UR5, R0 ;  /* 0x000000050d097c24 */ /* 0x000fe2000f8e0200 */
[C---:B---3--:R-:W-:Y:S02]  /*0150*/  IADD3 R10, P0, PT, R3.reuse, UR8, RZ ;  /* 0x00000008030a7c10 */ /* 0x048fe4000ff1e0ff */
[----:B------:R0:W-:Y:S02]  /*0160*/  STL [R2], RZ ;  /* 0x000000ff02007387 */ /* 0x0001e40000100800 */
[----:B------:R-:W-:Y:S01]  /*0170*/  LEA.HI.X.SX32 R11, R3, UR9, 0x1, P0 ;  /* 0x00000009030b7c11 */ /* 0x000fe200080f0eff */
[----:B------:R-:W-:Y:S01]  /*0180*/  IMAD.U32 R3, RZ, RZ, UR5 ;  /* 0x00000005ff037e24 */ /* 0x000fe2000f8e00ff */
[----:B-1----:R-:W-:-:S03]  /*0190*/  ISETP.GE.U32.AND P0, PT, R9, UR4, PT ;  /* 0x0000000409007c0c */ /* 0x002fc6000bf06070 */
[----:B--2---:R0:W-:Y:S10]  /*01a0*/  STG.E.U8 desc[UR6][R10.64], R6 ;  /* 0x000000060a007986 */ /* 0x0041f4000c101106 */
[----:B------:R-:W-:Y:S05]  /*01b0*/  @P0 BRA `(.L_x_1) ;  /* 0x0000000000740947 */ /* 0x000fea0003800000 */
[----:B------:R-:W1:Y:S01]  /*01c0*/  LDCU UR5, c[0x0][0x3a0] ;  /* 0x00007400ff0577ac */ /* 0x000e620008000800 */
[----:B0-----:R-:W0:Y:S01]  /*01d0*/  LDC.64 R6, c[0x0][0x380] ;  /* 0x0000e000ff067b82 */ /* 0x001e220000000a00 */
[----:B------:R-:W-:Y:S01]  /*01e0*/  HFMA2 R16, -RZ, RZ, 0, 1.78813934326171875e-07 ;  /* 0x00000003ff107431 */ /* 0x000fe200000001ff */
[----:B------:R-:W2:Y:S01]  /*01f0*/  LDCU UR8, c[0x0][0x390] ;  /* 0x00007200ff0877ac */ /* 0x000ea20008000800 */
[----:B-1----:R-:W-:Y:S02]  /*0200*/  USHF.R.S32.HI UR4, URZ, 0x1f, UR5 ;  /* 0x0000001fff047899 */ /* 0x002fe40008011405 */
[----:B------:R-:W-:-:S04]  /*0210*/  IADD3 R4, P0, PT, R10, UR5, RZ ;  /* 0x000000050a047c10 */ /* 0x000fc8000ff1e0ff */
[----:B------:R-:W-:Y:S01]  /*0220*/  IADD3.X R5, PT, PT, R11, UR4, RZ, P0, !PT ;  /* 0x000000040b057c10 */ /* 0x000fe200087fe4ff */
[----:B0-----:R-:W-:-:S04]  /*0230*/  IMAD.WIDE.U32 R6, R9, 0x4, R6 ;  /* 0x0000000409067825 */ /* 0x001fc800078e0006 */
[----:B------:R0:W-:Y:S04]  /*0240*/  STG.E.U8 desc[UR6][R4.64], R16 ;  /* 0x0000001004007986 */ /* 0x0001e8000c101106 */
[----:B------:R-:W2:Y:S01]  /*0250*/  LDG.E R6, desc[UR6][R6.64] ;  /* 0x0000000606067981 */ /* 0x000ea2000c1e1900 */
[----:B------:R-:W-:Y:S02]  /*0260*/  IMAD.MOV.U32 R12, RZ, RZ, 0x2 ;  /* 0x00000002ff0c7424 */ /* 0x000fe400078e00ff */
[----:B------:R-:W-:Y:S02]  /*0270*/  IMAD.MOV.U32 R18, RZ, RZ, 0x4 ;  /* 0x00000004ff127424 */ /* 0x000fe400078e00ff */
[----:B------:R-:W-:Y:S01]  /*0280*/  IMAD.MOV.U32 R17, RZ, RZ, 0x1 ;  /* 0x00000001ff117424 */ /* 0x000fe200078e00ff */
[----:B--2---:R-:W-:-:S13]  /*0290*/  ISETP.NE.AND P0, PT, R6, UR8, PT ;  /* 0x0000000806007c0c */ /* 0x004fda000bf05270 */
[----:B------:R-:W-:Y:S01]  /*02a0*/  @!P0 IMAD.MOV.U32 R12, RZ, RZ, 0x3 ;  /* 0x00000003ff0c8424 */ /* 0x000fe200078e00ff */
[----:B------:R-:W-:Y:S01]  /*02b0*/  @!P0 IADD3 R8, P1, PT, R4, UR5, RZ ;  /* 0x0000000504088c10 */ /* 0x000fe2000ff3e0ff */
[----:B------:R1:W-:Y:S01]  /*02c0*/  @!P0 STL [R2], R17 ;  /* 0x0000001102008387 */ /* 0x0003e20000100800 */
[----:B0-----:R-:W-:Y:S01]  /*02d0*/  MOV R4, 0x5 ;  /* 0x0000000500047802 */ /* 0x001fe20000000f00 */
[----:B------:R-:W-:Y:S01]  /*02e0*/  IMAD R15, R12, UR5, RZ ;  /* 0x000000050c0f7c24 */ /* 0x000fe2000f8e02ff */
[----:B------:R-:W-:Y:S01]  /*02f0*/  @!P0 IADD3.X R9, PT, PT, R5, UR4, RZ, P1, !PT ;  /* 0x0000000405098c10 */ /* 0x000fe20008ffe4ff */
[----:B------:R-:W-:Y:S01]  /*0300*/  IMAD.MOV.U32 R5, RZ, RZ, RZ ;  /* 0x000000ffff057224 */ /* 0x000fe200078e00ff */
[----:B------:R-:W-:Y:S01]  /*0310*/  @!P0 PRMT R6, R18, 0x7610, R6 ;  /* 0x0000761012068816 */ /* 0x000fe20000000006 */
[----:B------:R-:W-:Y:S01]  /*0320*/  @!P0 IMAD.MOV.U32 R5, RZ, RZ, 0x1 ;  /* 0x00000001ff058424 */ /* 0x000fe200078e00ff */
[C---:B------:R-:W-:Y:S02]  /*0330*/  IADD3 R14, P2, PT, R15.reuse, R10, RZ ;  /* 0x0000000a0f0e7210 */ /* 0x040fe40007f5e0ff */
[----:B------:R-:W-:Y:S01]  /*0340*/  PRMT R7, R4, 0x7610, R7 ;  /* 0x0000761004077816 */ /* 0x000fe20000000007 */
[----:B------:R1:W-:Y:S01]  /*0350*/  @!P0 STG.E.U8 desc[UR6][R8.64], R6 ;  /* 0x0000000608008986 */ /* 0x0003e2000c101106 */
[----:B------:R-:W-:Y:S01]  /*0360*/  LEA.HI.X.SX32 R15, R15, R11, 0x1, P2 ;  /* 0x0000000b0f0f7211 */ /* 0x000fe200010f0eff */
[----:B------:R-:W-:-:S04]  /*0370*/  VIADD R4, R12, 0x1 ;  /* 0x000000010c047836 */ /* 0x000fc80000000000 */
[----:B------:R1:W-:Y:S04]  /*0380*/  STG.E.U8 desc[UR6][R14.64], R7 ;  /* 0x000000070e007986 */ /* 0x0003e8000c101106 */
.L_x_1:
[----:B------:R-:W-:Y:S05]  /*0390*/  BSYNC.RECONVERGENT B0 ;  /* 0x0000000000007941 */ /* 0x000fea0003800200 */
.L_x_0:
[----:B------:R-:W2:Y:S01]  /*03a0*/  LDCU UR4, c[0x0][0x3a0] ;  /* 0x00007400ff0477ac */ /* 0x000ea20008000800 */
[----:B------:R-:W-:Y:S02]  /*03b0*/  IMAD.MOV.U32 R12, RZ, RZ, 0x6 ;  /* 0x00000006ff0c7424 */ /* 0x000fe400078e00ff */
[----:B-1----:R-:W-:Y:S01]  /*03c0*/  HFMA2 R14, -RZ, RZ, 0, 5.36441802978515625e-07 ;  /* 0x00000009ff0e7431 */ /* 0x002fe200000001ff */
[----:B------:R-:W-:Y:S01]  /*03d0*/  ISETP.GE.U32.AND P1, PT, R3, 0x2, PT ;  /* 0x000000020300780c */ /* 0x000fe20003f26070 */
[C---:B------:R-:W-:Y:S02]  /*03e0*/  VIADD R16, R4.reuse, 0x2 ;  /* 0x0000000204107836 */ /* 0x040fe40000000000 */
[----:B--2---:R-:W-:Y:S01]  /*03f0*/  IMAD R7, R4, UR4, RZ ;  /* 0x0000000404077c24 */ /* 0x004fe2000f8e02ff */
[----:B------:R-:W-:-:S04]  /*0400*/  USHF.R.S32.HI UR5, URZ, 0x1f, UR4 ;  /* 0x0000001fff057899 */ /* 0x000fc80008011404 */
[----:B0-----:R-:W-:-:S04]  /*0410*/  IADD3 R6, P0, PT, R7, R10, RZ ;  /* 0x0000000a07067210 */ /* 0x001fc80007f1e0ff */
[----:B------:R-:W-:Y:S02]  /*0420*/  LEA.HI.X.SX32 R7, R7, R11, 0x1, P0 ;  /* 0x0000000b07077211 */ /* 0x000fe400000f0eff */
[----:B------:R-:W-:-:S03]  /*0430*/  IADD3 R8, P0, PT, R6, UR4, RZ ;  /* 0x0000000406087c10 */ /* 0x000fc6000ff1e0ff */
[----:B------:R0:W-:Y:S01]  /*0440*/  STG.E.U8 desc[UR6][R6.64], R12 ;  /* 0x0000000c06007986 */ /* 0x0001e2000c101106 */
[----:B------:R-:W-:Y:S01]  /*0450*/  IADD3.X R9, PT, PT, R7, UR5, RZ, P0, !PT ;  /* 0x0000000507097c10 */ /* 0x000fe200087fe4ff */
[----:B------:R-:W-:Y:S01]  /*0460*/  BAR.SYNC.DEFER_BLOCKING 0x0 ;  /* 0x0000000000007b1d */ /* 0x000fe20000010000 */
[----:B------:R-:W-:-:S05]  /*0470*/  ISETP.NE.AND P0, PT, R0, RZ, PT ;  /* 0x000000ff0000720c */ /* 0x000fca0003f05270 */
[----:B------:R0:W-:Y:S01]  /*0480*/  STG.E.U8 desc[UR6][R8.64], R14 ;  /* 0x0000000e08007986 */ /* 0x0001e2000c101106 */
[----:B------:R-:W-:Y:S07]  /*0490*/  @!P1 BRA `(.L_x_2) ;  /* 0x0000000000989947 */ /* 0x000fee0003800000 */
[----:B0-----:R-:W-:Y:S01]  /*04a0*/  IMAD.MOV.U32 R6, RZ, RZ, R4 ;  /* 0x000000ffff067224 */ /* 0x001fe200078e0004 */
[----:B------:R-:W0:Y:S06]  /*04b0*/  LDCU UR4, c[0x0][0x3a0] ;  /* 0x00007400ff0477ac */ /* 0x000e2c0008000800 */
.L_x_3:
[----:B------:R-:W-:-:S04]  /*04c0*/  SHF.R.U32.HI R17, RZ, 0x1, R3 ;  /* 0x00000001ff117819 */ /* 0x000fc80000011603 */
[----:B------:R-:W-:-:S13]  /*04d0*/  ISETP.GE.U32.AND P1, PT, R0, R17, PT ;  /* 0x000000110000720c */ /* 0x000fda0003f26070 */
[----:B------:R-:W-:-:S06]  /*04e0*/  @!P1 IMAD R12, R17, 0x4, R2 ;  /* 0x00000004110c9824 */ /* 0x000fcc00078e0202 */
[----:B------:R-:W2:Y:S01]  /*04f0*/  @!P1 LDL R12, [R12] ;  /* 0x000000000c0c9983 */ /* 0x000ea20000100800 */
[C---:B------:R-:W-:Y:S01]  /*0500*/  VIADD R4, R6.reuse, 0x3 ;  /* 0x0000000306047836 */ /* 0x040fe20000000000 */
[----:B------:R-:W-:Y:S01]  /*0510*/  @!P1 IADD3 R6, PT, PT, R6, 0x4, RZ ;  /* 0x0000000406069810 */ /* 0x000fe20007ffe0ff */
[----:B0-----:R-:W-:Y:S01]  /*0520*/  IMAD R7, R16, UR4, RZ ;  /* 0x0000000410077c24 */ /* 0x001fe2000f8e02ff */
[----:B------:R-:W-:Y:S01]  /*0530*/  MOV R20, 0x9 ;  /* 0x0000000900147802 */ /* 0x000fe20000000f00 */
[----:B------:R-:W-:Y:S02]  /*0540*/  @!P1 IMAD R19, R4, UR4, RZ ;  /* 0x0000000404139c24 */ /* 0x000fe4000f8e02ff */
[----:B------:R-:W-:Y:S01]  /*0550*/  @!P1 IMAD.MOV.U32 R4, RZ, RZ, R6 ;  /* 0x000000ffff049224 */ /* 0x000fe200078e0006 */
[-C--:B------:R-:W-:Y:S01]  /*0560*/  IADD3 R8, P2, PT, R7, R10.reuse, RZ ;  /* 0x0000000a07087210 */ /* 0x080fe20007f5e0ff */
[----:B------:R-:W-:Y:S01]  /*0570*/  IMAD.MOV.U32 R15, RZ, RZ, 0xa ;  /* 0x0000000aff0f7424 */ /* 0x000fe200078e00ff */
[-C--:B------:R-:W-:Y:S01]  /*0580*/  @!P1 IADD3 R6, P3, PT, R19, R10.reuse, RZ ;  /* 0x0000000a13069210 */ /* 0x080fe20007f7e0ff */
[----:B------:R-:W-:Y:S01]  /*0590*/  IMAD R21, R4, UR4, RZ ;  /* 0x0000000404157c24 */ /* 0x000fe2000f8e02ff */
[-C--:B------:R-:W-:Y:S01]  /*05a0*/  LEA.HI.X.SX32 R9, R7, R11.reuse, 0x1, P2 ;  /* 0x0000000b07097211 */ /* 0x080fe200010f0eff */
[----:B------:R-:W-:Y:S01]  /*05b0*/  IMAD.MOV.U32 R16, RZ, RZ, 0xb ;  /* 0x0000000bff107424 */ /* 0x000fe200078e00ff */
[-C--:B------:R-:W-:Y:S01]  /*05c0*/  @!P1 LEA.HI.X.SX32 R7, R19, R11.reuse, 0x1, P3 ;  /* 0x0000000b13079211 */ /* 0x080fe200018f0eff */
[----:B------:R-:W-:Y:S01]  /*05d0*/  IMAD.MOV.U32 R19, RZ, RZ, 0xc ;  /* 0x0000000cff137424 */ /* 0x000fe200078e00ff */
[C---:B------:R-:W-:Y:S01]  /*05e0*/  IADD3 R14, P2, PT, R21.reuse, R10, RZ ;  /* 0x0000000a150e7210 */ /* 0x040fe20007f5e0ff */
[----:B------:R0:W-:Y:S04]  /*05f0*/  STG.E.U8 desc[UR6][R8.64], R15 ;  /* 0x0000000f08007986 */ /* 0x0001e8000c101106 */
[----:B------:R1:W-:Y:S01]  /*0600*/  @!P1 STG.E.U8 desc[UR6][R6.64], R16 ;  /* 0x0000001006009986 */ /* 0x0003e2000c101106 */
[----:B0-----:R-:W-:-:S02]  /*0610*/  LEA.HI.X.SX32 R15, R21, R11, 0x1, P2 ;  /* 0x0000000b150f7211 */ /* 0x001fc400010f0eff */
[----:B------:R-:W-:Y:S02]  /*0620*/  IADD3 R18, P2, PT, R14, UR4, RZ ;  /* 0x000000040e127c10 */ /* 0x000fe4000ff5e0ff */
[----:B-1----:R-:W-:Y:S01]  /*0630*/  PRMT R7, R19, 0x7610, R7 ;  /* 0x0000761013077816 */ /* 0x002fe20000000007 */
[----:B------:R-:W-:Y:S01]  /*0640*/  VIADD R16, R4, 0x2 ;  /* 0x0000000204107836 */ /* 0x000fe20000000000 */
[----:B------:R-:W-:Y:S02]  /*0650*/  IADD3.X R19, PT, PT, R15, UR5, RZ, P2, !PT ;  /* 0x000000050f137c10 */ /* 0x000fe400097fe4ff */
[----:B------:R-:W-:Y:S01]  /*0660*/  PRMT R9, R20, 0x7610, R9 ;  /* 0x0000761014097816 */ /* 0x000fe20000000009 */
[----:B------:R1:W-:Y:S01]  /*0670*/  STG.E.U8 desc[UR6][R14.64], R7 ;  /* 0x000000070e007986 */ /* 0x0003e2000c101106 */
[----:B------:R-:W-:Y:S01]  /*0680*/  MOV R6, R4 ;  /* 0x0000000400067202 */ /* 0x000fe20000000f00 */
[----:B------:R-:W-:Y:S06]  /*0690*/  BAR.SYNC.DEFER_BLOCKING 0x0 ;  /* 0x0000000000007b1d */ /* 0x000fec0000010000 */
[----:B------:R1:W-:Y:S01]  /*06a0*/  STG.E.U8 desc[UR6][R18.64], R9 ;  /* 0x0000000912007986 */ /* 0x0003e2000c101106 */
[----:B--2---:R-:W-:-:S05]  /*06b0*/  @!P1 IMAD.IADD R5, R5, 0x1, R12 ;  /* 0x0000000105059824 */ /* 0x004fca00078e020c */
[----:B------:R1:W-:Y:S01]  /*06c0*/  @!P1 STL [R2], R5 ;  /* 0x0000000502009387 */ /* 0x0003e20000100800 */
[----:B------:R-:W-:Y:S01]  /*06d0*/  ISETP.GT.U32.AND P1, PT, R3, 0x3, PT ;  /* 0x000000030300780c */ /* 0x000fe20003f24070 */
[----:B------:R-:W-:-:S12]  /*06e0*/  IMAD.MOV.U32 R3, RZ, RZ, R17 ;  /* 0x000000ffff037224 */ /* 0x000fd800078e0011 */
[----:B-1----:R-:W-:Y:S05]  /*06f0*/  @P1 BRA `(.L_x_3) ;  /* 0xfffffffc00701947 */ /* 0x002fea000383ffff */
.L_x_2:
[----:B------:R-:W2:Y:S01]  /*0700*/  @!P0 LDL R15, [R1] ;  /* 0x00000000010f8983 */ /* 0x000ea20000100800 */
[----:B------:R-:W1:Y:S01]  /*0710*/  @!P0 LDC.64 R2, c[0x0][0x388] ;  /* 0x0000e200ff028b82 */ /* 0x000e620000000a00 */
[C---:B------:R-:W-:Y:S02]  /*0720*/  VIADD R0, R4.reuse, 0x3 ;  /* 0x0000000304007836 */ /* 0x040fe40000000000 */
[----:B------:R-:W-:Y:S02]  /*0730*/  @!P0 VIADD R4, R4, 0x4 ;  /* 0x0000000404048836 */ /* 0x000fe40000000000 */
[----:B0-----:R-:W-:Y:S02]  /*0740*/  IMAD R6, R16, UR4, RZ ;  /* 0x0000000410067c24 */ /* 0x001fe4000f8e02ff */
[----:B------:R-:W-:Y:S01]  /*0750*/  @!P0 IMAD R5, R0, UR4, RZ ;  /* 0x0000000400058c24 */ /* 0x000fe2000f8e02ff */
[----:B------:R-:W-:Y:S01]  /*0760*/  @!P0 MOV R0, R4 ;  /* 0x0000000400008202 */ /* 0x000fe20000000f00 */
[----:B------:R-:W-:Y:S01]  /*0770*/  IMAD.MOV.U32 R7, RZ, RZ, 0xf ;  /* 0x0000000fff077424 */ /* 0x000fe200078e00ff */
[----:B------:R-:W-:Y:S01]  /*0780*/  IADD3 R8, P1, PT, R6, R10, RZ ;  /* 0x0000000a06087210 */ /* 0x000fe20007f3e0ff */
[----:B------:R-:W-:-:S02]  /*0790*/  IMAD.MOV.U32 R12, RZ, RZ, 0x11 ;  /* 0x00000011ff0c7424 */ /* 0x000fc400078e00ff */
[----:B------:R-:W-:Y:S01]  /*07a0*/  IMAD R17, R0, UR4, RZ ;  /* 0x0000000400117c24 */ /* 0x000fe2000f8e02ff */
[-C--:B------:R-:W-:Y:S01]  /*07b0*/  LEA.HI.X.SX32 R9, R6, R11.reuse, 0x1, P1 ;  /* 0x0000000b06097211 */ /* 0x080fe200008f0eff */
[----:B------:R-:W-:Y:S01]  /*07c0*/  IMAD.MOV.U32 R0, RZ, RZ, 0x10 ;  /* 0x00000010ff007424 */ /* 0x000fe200078e00ff */
[-C--:B------:R-:W-:Y:S02]  /*07d0*/  @!P0 IADD3 R6, P1, PT, R5, R10.reuse, RZ ;  /* 0x0000000a05068210 */ /* 0x080fe40007f3e0ff */
[----:B------:R-:W-:Y:S02]  /*07e0*/  IADD3 R10, P2, PT, R17, R10, RZ ;  /* 0x0000000a110a7210 */ /* 0x000fe40007f5e0ff */
[----:B------:R-:W-:Y:S02]  /*07f0*/  PRMT R4, R7, 0x7610, R4 ;  /* 0x0000761007047816 */ /* 0x000fe40000000004 */
[-C--:B------:R-:W-:Y:S01]  /*0800*/  @!P0 LEA.HI.X.SX32 R7, R5, R11.reuse, 0x1, P1 ;  /* 0x0000000b05078211 */ /* 0x080fe200008f0eff */
[----:B-1----:R-:W-:Y:S01]  /*0810*/  @!P0 IMAD.WIDE.U32 R2, R13, 0x4, R2 ;  /* 0x000000040d028825 */ /* 0x002fe200078e0002 */
[----:B------:R-:W-:Y:S01]  /*0820*/  LEA.HI.X.SX32 R11, R17, R11, 0x1, P2 ;  /* 0x0000000b110b7211 */ /* 0x000fe200010f0eff */
[----:B------:R-:W-:Y:S01]  /*0830*/  STG.E.U8 desc[UR6][R8.64], R4 ;  /* 0x0000000408007986 */ /* 0x000fe2000c101106 */
[----:B------:R-:W-:-:S03]  /*0840*/  PRMT R5, R12, 0x7610, R5 ;  /* 0x000076100c057816 */ /* 0x000fc60000000005 */
[----:B------:R-:W-:Y:S04]  /*0850*/  @!P0 STG.E.U8 desc[UR6][R6.64], R0 ;  /* 0x0000000006008986 */ /* 0x000fe8000c101106 */
[----:B--2---:R-:W-:Y:S04]  /*0860*/  @!P0 STG.E desc[UR6][R2.64], R15 ;  /* 0x0000000f02008986 */ /* 0x004fe8000c101906 */
[----:B------:R-:W-:Y:S01]  /*0870*/  STG.E.U8 desc[UR6][R10.64], R5 ;  /* 0x000000050a007986 */ /* 0x000fe2000c101106 */
[----:B------:R-:W-:Y:S05]  /*0880*/  EXIT ;  /* 0x000000000000794d */ /* 0x000fea0003800000 */
.L_x_4:
[----:B------:R-:W-:-:S00]  /*0890*/  BRA `(.L_x_4) ;  /* 0xfffffffc00fc7947 */ /* 0x000fc0000383ffff */
[----:B------:R-:W-:-:S00]  /*08a0*/  NOP ;  /* 0x0000000000007918 */ /* 0x000fc00000000000 */
        /* <DEDUP_REMOVED lines=13> */
.L_x_5:


//--------------------- .nv.shared.reserved.0     --------------------------
	.section	.nv.shared.reserved.0,"aw",@nobits
	.weak		__nv_reservedSMEM_offset_0_alias
	.size		__nv_reservedSMEM_offset_0_alias, 0, 64
	.other		__nv_reservedSMEM_offset_0_alias,@"STO_CUDA_RESERVED_SHARED STV_DEFAULT"
__nv_reservedSMEM_offset_0_alias:
	.zero		0
	.zero		64


//--------------------- .nv.constant0._Z5countPiS_iiPhi --------------------------
	.section	.nv.constant0._Z5countPiS_iiPhi,"a",@progbits
	.sectionflags	@""
	.align	4
.nv.constant0._Z5countPiS_iiPhi:
	.zero		932


//--------------------- SYMBOLS --------------------------

	.type		.nv.reservedSmem.offset0,@object
	.size		.nv.reservedSmem.offset0,0x4
